//
// Generated by NVIDIA NVVM Compiler
//
// Compiler Build ID: CL-36424714
// Cuda compilation tools, release 13.0, V13.0.88
// Based on NVVM 20.0.0
//

.version 9.0
.target sm_100
.address_size 64

	// .globl	_Z19compute_sums_kerneljPiS_
.extern .shared .align 16 .b8 sdata[];

.visible .entry _Z19compute_sums_kerneljPiS_(
	.param .u32 _Z19compute_sums_kerneljPiS__param_0,
	.param .u64 .ptr .align 1 _Z19compute_sums_kerneljPiS__param_1,
	.param .u64 .ptr .align 1 _Z19compute_sums_kerneljPiS__param_2
)
{
	.reg .pred 	%p<6>;
	.reg .b32 	%r<22>;
	.reg .b64 	%rd<9>;

	ld.param.u32 	%r11, [_Z19compute_sums_kerneljPiS__param_0];
	ld.param.u64 	%rd1, [_Z19compute_sums_kerneljPiS__param_1];
	ld.param.u64 	%rd2, [_Z19compute_sums_kerneljPiS__param_2];
	mov.u32 	%r1, %ctaid.x;
	mov.u32 	%r21, %ntid.x;
	mov.u32 	%r3, %tid.x;
	mad.lo.s32 	%r4, %r1, %r21, %r3;
	setp.ge.u32 	%p1, %r4, %r11;
	mov.b32 	%r20, 0;
	@%p1 bra 	$L__BB0_2;
	cvta.to.global.u64 	%rd3, %rd1;
	mul.wide.s32 	%rd4, %r4, 4;
	add.s64 	%rd5, %rd3, %rd4;
	ld.global.u32 	%r20, [%rd5];
$L__BB0_2:
	shl.b32 	%r12, %r3, 2;
	mov.u32 	%r13, sdata;
	add.s32 	%r7, %r13, %r12;
	st.shared.u32 	[%r7], %r20;
	bar.sync 	0;
	setp.lt.u32 	%p2, %r21, 2;
	@%p2 bra 	$L__BB0_6;
$L__BB0_3:
	shr.u32 	%r9, %r21, 1;
	setp.ge.u32 	%p3, %r3, %r9;
	@%p3 bra 	$L__BB0_5;
	shl.b32 	%r14, %r9, 2;
	add.s32 	%r15, %r7, %r14;
	ld.shared.u32 	%r16, [%r15];
	ld.shared.u32 	%r17, [%r7];
	add.s32 	%r18, %r17, %r16;
	st.shared.u32 	[%r7], %r18;
$L__BB0_5:
	bar.sync 	0;
	setp.gt.u32 	%p4, %r21, 3;
	mov.u32 	%r21, %r9;
	@%p4 bra 	$L__BB0_3;
$L__BB0_6:
	setp.ne.s32 	%p5, %r3, 0;
	@%p5 bra 	$L__BB0_8;
	ld.shared.u32 	%r19, [sdata];
	cvta.to.global.u64 	%rd6, %rd2;
	mul.wide.u32 	%rd7, %r1, 4;
	add.s64 	%rd8, %rd6, %rd7;
	st.global.u32 	[%rd8], %r19;
$L__BB0_8:
	ret;

}
	// .globl	_Z20compute_final_kernelPij
.visible .entry _Z20compute_final_kernelPij(
	.param .u64 .ptr .align 1 _Z20compute_final_kernelPij_param_0,
	.param .u32 _Z20compute_final_kernelPij_param_1
)
{
	.reg .pred 	%p<9>;
	.reg .b32 	%r<34>;
	.reg .b64 	%rd<5>;

	ld.param.u64 	%rd2, [_Z20compute_final_kernelPij_param_0];
	ld.param.u32 	%r15, [_Z20compute_final_kernelPij_param_1];
	cvta.to.global.u64 	%rd1, %rd2;
	setp.eq.s32 	%p1, %r15, 0;
	mov.b32 	%r32, 0;
	@%p1 bra 	$L__BB1_12;
	mov.u32 	%r1, %tid.x;
	shl.b32 	%r18, %r1, 2;
	mov.u32 	%r19, sdata;
	add.s32 	%r2, %r19, %r18;
	mov.b32 	%r28, 0;
	mov.u32 	%r3, %ntid.x;
	mov.u32 	%r32, %r28;
$L__BB1_2:
	bar.sync 	0;
	add.s32 	%r6, %r28, %r1;
	setp.ge.u32 	%p2, %r6, %r15;
	mov.b32 	%r30, 0;
	@%p2 bra 	$L__BB1_4;
	mul.wide.u32 	%rd3, %r6, 4;
	add.s64 	%rd4, %rd1, %rd3;
	ld.global.u32 	%r30, [%rd4];
$L__BB1_4:
	setp.lt.u32 	%p3, %r3, 2;
	st.shared.u32 	[%r2], %r30;
	bar.sync 	0;
	@%p3 bra 	$L__BB1_9;
	mov.u32 	%r31, %r3;
$L__BB1_6:
	shr.u32 	%r10, %r31, 1;
	setp.ge.u32 	%p4, %r1, %r10;
	@%p4 bra 	$L__BB1_8;
	shl.b32 	%r21, %r10, 2;
	add.s32 	%r22, %r2, %r21;
	ld.shared.u32 	%r23, [%r22];
	ld.shared.u32 	%r24, [%r2];
	add.s32 	%r25, %r24, %r23;
	st.shared.u32 	[%r2], %r25;
$L__BB1_8:
	bar.sync 	0;
	setp.gt.u32 	%p5, %r31, 3;
	mov.u32 	%r31, %r10;
	@%p5 bra 	$L__BB1_6;
$L__BB1_9:
	setp.ne.s32 	%p6, %r1, 0;
	@%p6 bra 	$L__BB1_11;
	ld.shared.u32 	%r26, [sdata];
	add.s32 	%r32, %r26, %r32;
$L__BB1_11:
	add.s32 	%r28, %r28, %r3;
	setp.lt.u32 	%p7, %r28, %r15;
	@%p7 bra 	$L__BB1_2;
$L__BB1_12:
	mov.u32 	%r27, %tid.x;
	setp.ne.s32 	%p8, %r27, 0;
	@%p8 bra 	$L__BB1_14;
	st.global.u32 	[%rd1], %r32;
$L__BB1_14:
	ret;

}


// ===== COMPILED SASS (sm_100) =====

	.target	sm_100

	.elftype	@"ET_EXEC"


//--------------------- .note.nv.tkinfo           --------------------------
	.section	.note.nv.tkinfo,"",@"SHT_NOTE"
	.sectionflags	@"SHF_NOTE_NV_TKINFO"
	.tkinfo
        /*0018*/ 	.word	0x00000002
        /*0030*/ 	.string	""
        /*0030*/ 	.string	"ptxas"
        /*0030*/ 	.string	"Cuda compilation tools, release 13.0, V13.0.88"
        /*0030*/ 	.string	"Build cuda_13.0.r13.0/compiler.36424714_0"
        /*0030*/ 	.string	"-arch sm_100 -m 64 "



//--------------------- .note.nv.cuinfo           --------------------------
	.section	.note.nv.cuinfo,"",@"SHT_NOTE"
	.sectionflags	@"SHF_NOTE_NV_CUINFO"
        /*0018*/ 	.short	0x0002
        /*001a*/ 	.short	0x0064
        /*001c*/ 	.short	0x0082
	.zero		2


//--------------------- .nv.info                  --------------------------
	.section	.nv.info,"",@"SHT_CUDA_INFO"
	.align	4


	//----- nvinfo : EIATTR_REGCOUNT
	.align		4
        /*0000*/ 	.byte	0x04, 0x2f
        /*0002*/ 	.short	(.L_1 - .L_0)
	.align		4
.L_0:
        /*0004*/ 	.word	index@(_Z19compute_sums_kerneljPiS_)
        /*0008*/ 	.word	0x0000000b


	//----- nvinfo : EIATTR_FRAME_SIZE
	.align		4
.L_1:
        /*000c*/ 	.byte	0x04, 0x11
        /*000e*/ 	.short	(.L_3 - .L_2)
	.align		4
.L_2:
        /*0010*/ 	.word	index@(_Z19compute_sums_kerneljPiS_)
        /*0014*/ 	.word	0x00000000


	//----- nvinfo : EIATTR_REGCOUNT
	.align		4
.L_3:
        /*0018*/ 	.byte	0x04, 0x2f
        /*001a*/ 	.short	(.L_5 - .L_4)
	.align		4
.L_4:
        /*001c*/ 	.word	index@(_Z20compute_final_kernelPij)
        /*0020*/ 	.word	0x0000000c


	//----- nvinfo : EIATTR_FRAME_SIZE
	.align		4
.L_5:
        /*0024*/ 	.byte	0x04, 0x11
        /*0026*/ 	.short	(.L_7 - .L_6)
	.align		4
.L_6:
        /*0028*/ 	.word	index@(_Z20compute_final_kernelPij)
        /*002c*/ 	.word	0x00000000


	//----- nvinfo : EIATTR_MIN_STACK_SIZE
	.align		4
.L_7:
        /*0030*/ 	.byte	0x04, 0x12
        /*0032*/ 	.short	(.L_9 - .L_8)
	.align		4
.L_8:
        /*0034*/ 	.word	index@(_Z20compute_final_kernelPij)
        /*0038*/ 	.word	0x00000000


	//----- nvinfo : EIATTR_MIN_STACK_SIZE
	.align		4
.L_9:
        /*003c*/ 	.byte	0x04, 0x12
        /*003e*/ 	.short	(.L_11 - .L_10)
	.align		4
.L_10:
        /*0040*/ 	.word	index@(_Z19compute_sums_kerneljPiS_)
        /*0044*/ 	.word	0x00000000
.L_11:


//--------------------- .nv.compat                --------------------------
	.section	.nv.compat,"",@"SHT_CUDA_COMPAT_INFO"
	.align	4
        /*0000*/ 	.byte	0x02, 0x09, 0x00, 0x00, 0x02, 0x02, 0x01, 0x00, 0x02, 0x05, 0x05, 0x00, 0x03, 0x07, 0x01, 0x01
        /*0010*/ 	.byte	0x02, 0x03, 0x00, 0x00, 0x02, 0x06, 0x01, 0x00, 0x04, 0x0b, 0x08, 0x00, 0x09, 0x00, 0x00, 0x00
        /*0020*/ 	.byte	0x00, 0x00, 0x00, 0x00


//--------------------- .nv.info._Z20compute_final_kernelPij --------------------------
	.section	.nv.info._Z20compute_final_kernelPij,"",@"SHT_CUDA_INFO"
	.sectionflags	@""
	.align	4


	//----- nvinfo : EIATTR_CUDA_API_VERSION
	.align		4
        /*0000*/ 	.byte	0x04, 0x37
        /*0002*/ 	.short	(.L_13 - .L_12)
.L_12:
        /*0004*/ 	.word	0x00000082


	//----- nvinfo : EIATTR_KPARAM_INFO
	.align		4
.L_13:
        /*0008*/ 	.byte	0x04, 0x17
        /*000a*/ 	.short	(.L_15 - .L_14)
.L_14:
        /*000c*/ 	.word	0x00000000
        /*0010*/ 	.short	0x0001
        /*0012*/ 	.short	0x0008
        /*0014*/ 	.byte	0x00, 0xf0, 0x11, 0x00


	//----- nvinfo : EIATTR_KPARAM_INFO
	.align		4
.L_15:
        /*0018*/ 	.byte	0x04, 0x17
        /*001a*/ 	.short	(.L_17 - .L_16)
.L_16:
        /*001c*/ 	.word	0x00000000
        /*0020*/ 	.short	0x0000
        /*0022*/ 	.short	0x0000
        /*0024*/ 	.byte	0x00, 0xf5, 0x21, 0x00


	//----- nvinfo : EIATTR_SPARSE_MMA_MASK
	.align		4
.L_17:
        /*0028*/ 	.byte	0x03, 0x50
        /*002a*/ 	.short	0x0000


	//----- nvinfo : EIATTR_MAXREG_COUNT
	.align		4
        /*002c*/ 	.byte	0x03, 0x1b
        /*002e*/ 	.short	0x00ff


	//----- nvinfo : EIATTR_NUM_BARRIERS
	.align		4
        /*0030*/ 	.byte	0x02, 0x4c
        /*0032*/ 	.byte	0x01
	.zero		1


	//----- nvinfo : EIATTR_MERCURY_ISA_VERSION
	.align		4
        /*0034*/ 	.byte	0x03, 0x5f
        /*0036*/ 	.short	0x0101


	//----- nvinfo : EIATTR_VRC_CTA_INIT_COUNT
	.align		4
        /*0038*/ 	.byte	0x02, 0x4a
	.zero		1
	.zero		1


	//----- nvinfo : EIATTR_EXIT_INSTR_OFFSETS
	.align		4
        /*003c*/ 	.byte	0x04, 0x1c
        /*003e*/ 	.short	(.L_19 - .L_18)


	//   ....[0]....
.L_18:
        /*0040*/ 	.word	0x00000340


	//   ....[1]....
        /*0044*/ 	.word	0x00000370


	//----- nvinfo : EIATTR_CRS_STACK_SIZE
	.align		4
.L_19:
        /*0048*/ 	.byte	0x04, 0x1e
        /*004a*/ 	.short	(.L_21 - .L_20)
.L_20:
        /*004c*/ 	.word	0x00000000


	//----- nvinfo : EIATTR_CBANK_PARAM_SIZE
	.align		4
.L_21:
        /*0050*/ 	.byte	0x03, 0x19
        /*0052*/ 	.short	0x000c


	//----- nvinfo : EIATTR_PARAM_CBANK
	.align		4
        /*0054*/ 	.byte	0x04, 0x0a
        /*0056*/ 	.short	(.L_23 - .L_22)
	.align		4
.L_22:
        /*0058*/ 	.word	index@(.nv.constant0._Z20compute_final_kernelPij)
        /*005c*/ 	.short	0x0380
        /*005e*/ 	.short	0x000c


	//----- nvinfo : EIATTR_SW_WAR
	.align		4
.L_23:
        /*0060*/ 	.byte	0x04, 0x36
        /*0062*/ 	.short	(.L_25 - .L_24)
.L_24:
        /*0064*/ 	.word	0x00000008
.L_25:


//--------------------- .nv.info._Z19compute_sums_kerneljPiS_ --------------------------
	.section	.nv.info._Z19compute_sums_kerneljPiS_,"",@"SHT_CUDA_INFO"
	.sectionflags	@""
	.align	4


	//----- nvinfo : EIATTR_CUDA_API_VERSION
	.align		4
        /*0000*/ 	.byte	0x04, 0x37
        /*0002*/ 	.short	(.L_27 - .L_26)
.L_26:
        /*0004*/ 	.word	0x00000082


	//----- nvinfo : EIATTR_KPARAM_INFO
	.align		4
.L_27:
        /*0008*/ 	.byte	0x04, 0x17
        /*000a*/ 	.short	(.L_29 - .L_28)
.L_28:
        /*000c*/ 	.word	0x00000000
        /*0010*/ 	.short	0x0002
        /*0012*/ 	.short	0x0010
        /*0014*/ 	.byte	0x00, 0xf5, 0x21, 0x00


	//----- nvinfo : EIATTR_KPARAM_INFO
	.align		4
.L_29:
        /*0018*/ 	.byte	0x04, 0x17
        /*001a*/ 	.short	(.L_31 - .L_30)
.L_30:
        /*001c*/ 	.word	0x00000000
        /*0020*/ 	.short	0x0001
        /*0022*/ 	.short	0x0008
        /*0024*/ 	.byte	0x00, 0xf5, 0x21, 0x00


	//----- nvinfo : EIATTR_KPARAM_INFO
	.align		4
.L_31:
        /*0028*/ 	.byte	0x04, 0x17
        /*002a*/ 	.short	(.L_33 - .L_32)
.L_32:
        /*002c*/ 	.word	0x00000000
        /*0030*/ 	.short	0x0000
        /*0032*/ 	.short	0x0000
        /*0034*/ 	.byte	0x00, 0xf0, 0x11, 0x00


	//----- nvinfo : EIATTR_SPARSE_MMA_MASK
	.align		4
.L_33:
        /*0038*/ 	.byte	0x03, 0x50
        /*003a*/ 	.short	0x0000


	//----- nvinfo : EIATTR_MAXREG_COUNT
	.align		4
        /*003c*/ 	.byte	0x03, 0x1b
        /*003e*/ 	.short	0x00ff


	//----- nvinfo : EIATTR_NUM_BARRIERS
	.align		4
        /*0040*/ 	.byte	0x02, 0x4c
        /*0042*/ 	.byte	0x01
	.zero		1


	//----- nvinfo : EIATTR_MERCURY_ISA_VERSION
	.align		4
        /*0044*/ 	.byte	0x03, 0x5f
        /*0046*/ 	.short	0x0101


	//----- nvinfo : EIATTR_VRC_CTA_INIT_COUNT
	.align		4
        /*0048*/ 	.byte	0x02, 0x4a
	.zero		1
	.zero		1


	//----- nvinfo : EIATTR_EXIT_INSTR_OFFSETS
	.align		4
        /*004c*/ 	.byte	0x04, 0x1c
        /*004e*/ 	.short	(.L_35 - .L_34)


	//   ....[0]....
.L_34:
        /*0050*/ 	.word	0x00000210


	//   ....[1]....
        /*0054*/ 	.word	0x00000290


	//----- nvinfo : EIATTR_CBANK_PARAM_SIZE
	.align		4
.L_35:
        /*0058*/ 	.byte	0x03, 0x19
        /*005a*/ 	.short	0x0018


	//----- nvinfo : EIATTR_PARAM_CBANK
	.align		4
        /*005c*/ 	.byte	0x04, 0x0a
        /*005e*/ 	.short	(.L_37 - .L_36)
	.align		4
.L_36:
        /*0060*/ 	.word	index@(.nv.constant0._Z19compute_sums_kerneljPiS_)
        /*0064*/ 	.short	0x0380
        /*0066*/ 	.short	0x0018


	//----- nvinfo : EIATTR_SW_WAR
	.align		4
.L_37:
        /*0068*/ 	.byte	0x04, 0x36
        /*006a*/ 	.short	(.L_39 - .L_38)
.L_38:
        /*006c*/ 	.word	0x00000008
.L_39:


//--------------------- .nv.callgraph             --------------------------
	.section	.nv.callgraph,"",@"SHT_CUDA_CALLGRAPH"
	.align	4
	.sectionentsize	8
	.align		4
        /*0000*/ 	.word	0x00000000
	.align		4
        /*0004*/ 	.word	0xffffffff
	.align		4
        /*0008*/ 	.word	0x00000000
	.align		4
        /*000c*/ 	.word	0xfffffffe
	.align		4
        /*0010*/ 	.word	0x00000000
	.align		4
        /*0014*/ 	.word	0xfffffffd
	.align		4
        /*0018*/ 	.word	0x00000000
	.align		4
        /*001c*/ 	.word	0xfffffffc


//--------------------- .text._Z20compute_final_kernelPij --------------------------
	.section	.text._Z20compute_final_kernelPij,"ax",@progbits
	.align	128
        .global         _Z20compute_final_kernelPij
        .type           _Z20compute_final_kernelPij,@function
        .size           _Z20compute_final_kernelPij,(.L_x_10 - _Z20compute_final_kernelPij)
        .other          _Z20compute_final_kernelPij,@"STO_CUDA_ENTRY STV_DEFAULT"
_Z20compute_final_kernelPij:
.text._Z20compute_final_kernelPij:
[----:B------:R-:W-:Y:S01]  /*0000*/  LDC R1, c[0x0][0x37c] ;  /* 0x0000df00ff017b82 */ /* 0x000fe20000000800 */
[----:B------:R-:W0:Y:S01]  /*0010*/  LDCU UR4, c[0x0][0x388] ;  /* 0x00007100ff0477ac */ /* 0x000e220008000800 */
[----:B------:R-:W-:Y:S01]  /*0020*/  IMAD.MOV.U32 R5, RZ, RZ, RZ ;  /* 0x000000ffff057224 */ /* 0x000fe200078e00ff */
[----:B------:R-:W1:Y:S01]  /*0030*/  LDCU.64 UR6, c[0x0][0x358] ;  /* 0x00006b00ff0677ac */ /* 0x000e620008000a00 */
[----:B0-----:R-:W-:-:S09]  /*0040*/  UISETP.NE.AND UP0, UPT, UR4, URZ, UPT ;  /* 0x000000ff0400728c */ /* 0x001fd2000bf05270 */
[----:B-1----:R-:W-:Y:S05]  /*0050*/  BRA.U !UP0, `(.L_x_0) ;  /* 0x0000000108b07547 */ /* 0x002fea000b800000 */
[----:B------:R-:W0:Y:S01]  /*0060*/  S2R R6, SR_TID.X ;  /* 0x0000000000067919 */ /* 0x000e220000002100 */
[----:B------:R-:W1:Y:S01]  /*0070*/  S2UR UR5, SR_CgaCtaId ;  /* 0x00000000000579c3 */ /* 0x000e620000008800 */
[----:B------:R-:W-:Y:S01]  /*0080*/  UMOV UR4, 0x400 ;  /* 0x0000040000047882 */ /* 0x000fe20000000000 */
[----:B------:R-:W-:Y:S01]  /*0090*/  IMAD.MOV.U32 R5, RZ, RZ, RZ ;  /* 0x000000ffff057224 */ /* 0x000fe200078e00ff */
[----:B------:R-:W2:Y:S01]  /*00a0*/  LDCU UR8, c[0x0][0x360] ;  /* 0x00006c00ff0877ac */ /* 0x000ea20008000800 */
[----:B-1----:R-:W-:-:S06]  /*00b0*/  ULEA UR4, UR5, UR4, 0x18 ;  /* 0x0000000405047291 */ /* 0x002fcc000f8ec0ff */
[----:B0-----:R-:W-:Y:S01]  /*00c0*/  LEA R0, R6, UR4, 0x2 ;  /* 0x0000000406007c11 */ /* 0x001fe2000f8e10ff */
[----:B--2---:R-:W-:-:S06]  /*00d0*/  UMOV UR4, URZ ;  /* 0x000000ff00047c82 */ /* 0x004fcc0008000000 */
.L_x_5:
[----:B------:R-:W0:Y:S01]  /*00e0*/  LDCU UR5, c[0x0][0x388] ;  /* 0x00007100ff0577ac */ /* 0x000e220008000800 */
[----:B------:R-:W-:Y:S01]  /*00f0*/  VIADD R7, R6, UR4 ;  /* 0x0000000406077c36 */ /* 0x000fe20008000000 */
[----:B------:R-:W-:Y:S01]  /*0100*/  BSSY.RECONVERGENT B0, `(.L_x_1) ;  /* 0x000000a000007945 */ /* 0x000fe20003800200 */
[----:B------:R-:W-:Y:S01]  /*0110*/  IMAD.MOV.U32 R3, RZ, RZ, RZ ;  /* 0x000000ffff037224 */ /* 0x000fe200078e00ff */
[----:B------:R-:W-:Y:S01]  /*0120*/  UIADD3 UR4, UPT, UPT, UR8, UR4, URZ ;  /* 0x0000000408047290 */ /* 0x000fe2000fffe0ff */
[----:B------:R-:W-:Y:S01]  /*0130*/  BAR.SYNC.DEFER_BLOCKING 0x0 ;  /* 0x0000000000007b1d */ /* 0x000fe20000010000 */
[----:B0-----:R-:W-:Y:S02]  /*0140*/  ISETP.GE.U32.AND P0, PT, R7, UR5, PT ;  /* 0x0000000507007c0c */ /* 0x001fe4000bf06070 */
[----:B------:R-:W-:-:S11]  /*0150*/  UISETP.GE.U32.AND UP1, UPT, UR4, UR5, UPT ;  /* 0x000000050400728c */ /* 0x000fd6000bf26070 */
[----:B------:R-:W-:Y:S05]  /*0160*/  @P0 BRA `(.L_x_2) ;  /* 0x00000000000c0947 */ /* 0x000fea0003800000 */
[----:B------:R-:W0:Y:S02]  /*0170*/  LDC.64 R2, c[0x0][0x380] ;  /* 0x0000e000ff027b82 */ /* 0x000e240000000a00 */
[----:B0-----:R-:W-:-:S06]  /*0180*/  IMAD.WIDE.U32 R2, R7, 0x4, R2 ;  /* 0x0000000407027825 */ /* 0x001fcc00078e0002 */
[----:B------:R0:W5:Y:S02]  /*0190*/  LDG.E R3, desc[UR6][R2.64] ;  /* 0x0000000602037981 */ /* 0x000164000c1e1900 */
.L_x_2:
[----:B------:R-:W-:Y:S05]  /*01a0*/  BSYNC.RECONVERGENT B0 ;  /* 0x0000000000007941 */ /* 0x000fea0003800200 */
.L_x_1:
[----:B-----5:R1:W-:Y:S01]  /*01b0*/  STS [R0], R3 ;  /* 0x0000000300007388 */ /* 0x0203e20000000800 */
[----:B------:R-:W-:Y:S01]  /*01c0*/  UISETP.GE.U32.AND UP0, UPT, UR8, 0x2, UPT ;  /* 0x000000020800788c */ /* 0x000fe2000bf06070 */
[----:B------:R-:W-:Y:S08]  /*01d0*/  BAR.SYNC.DEFER_BLOCKING 0x0 ;  /* 0x0000000000007b1d */ /* 0x000ff00000010000 */
[----:B-1----:R-:W-:Y:S05]  /*01e0*/  BRA.U !UP0, `(.L_x_3) ;  /* 0x0000000108307547 */ /* 0x002fea000b800000 */
[----:B0-----:R-:W-:-:S07]  /*01f0*/  MOV R2, UR8 ;  /* 0x0000000800027c02 */ /* 0x001fce0008000f00 */
.L_x_4:
[----:B------:R-:W-:-:S04]  /*0200*/  SHF.R.U32.HI R9, RZ, 0x1, R2 ;  /* 0x00000001ff097819 */ /* 0x000fc80000011602 */
[----:B------:R-:W-:-:S13]  /*0210*/  ISETP.GE.U32.AND P0, PT, R6, R9, PT ;  /* 0x000000090600720c */ /* 0x000fda0003f06070 */
[----:B------:R-:W-:Y:S01]  /*0220*/  @!P0 IMAD R3, R9, 0x4, R0 ;  /* 0x0000000409038824 */ /* 0x000fe200078e0200 */
[----:B------:R-:W-:Y:S05]  /*0230*/  @!P0 LDS R4, [R0] ;  /* 0x0000000000048984 */ /* 0x000fea0000000800 */
[----:B------:R-:W0:Y:S02]  /*0240*/  @!P0 LDS R3, [R3] ;  /* 0x0000000003038984 */ /* 0x000e240000000800 */
[----:B0-----:R-:W-:-:S05]  /*0250*/  @!P0 IMAD.IADD R7, R3, 0x1, R4 ;  /* 0x0000000103078824 */ /* 0x001fca00078e0204 */
[----:B------:R1:W-:Y:S01]  /*0260*/  @!P0 STS [R0], R7 ;  /* 0x0000000700008388 */ /* 0x0003e20000000800 */
[----:B------:R-:W-:Y:S01]  /*0270*/  BAR.SYNC.DEFER_BLOCKING 0x0 ;  /* 0x0000000000007b1d */ /* 0x000fe20000010000 */
[----:B------:R-:W-:Y:S02]  /*0280*/  ISETP.GT.U32.AND P0, PT, R2, 0x3, PT ;  /* 0x000000030200780c */ /* 0x000fe40003f04070 */
[----:B------:R-:W-:-:S11]  /*0290*/  MOV R2, R9 ;  /* 0x0000000900027202 */ /* 0x000fd60000000f00 */
[----:B-1----:R-:W-:Y:S05]  /*02a0*/  @P0 BRA `(.L_x_4) ;  /* 0xfffffffc00d40947 */ /* 0x002fea000383ffff */
.L_x_3:
[----:B------:R-:W-:-:S13]  /*02b0*/  ISETP.NE.AND P0, PT, R6, RZ, PT ;  /* 0x000000ff0600720c */ /* 0x000fda0003f05270 */
[----:B------:R-:W1:Y:S01]  /*02c0*/  @!P0 S2R R3, SR_CgaCtaId ;  /* 0x0000000000038919 */ /* 0x000e620000008800 */
[----:B0-----:R-:W-:-:S04]  /*02d0*/  @!P0 MOV R2, 0x400 ;  /* 0x0000040000028802 */ /* 0x001fc80000000f00 */
[----:B-1----:R-:W-:-:S06]  /*02e0*/  @!P0 LEA R2, R3, R2, 0x18 ;  /* 0x0000000203028211 */ /* 0x002fcc00078ec0ff */
[----:B------:R-:W0:Y:S02]  /*02f0*/  @!P0 LDS R2, [R2] ;  /* 0x0000000002028984 */ /* 0x000e240000000800 */
[----:B0-----:R-:W-:Y:S01]  /*0300*/  @!P0 IMAD.IADD R5, R5, 0x1, R2 ;  /* 0x0000000105058824 */ /* 0x001fe200078e0202 */
[----:B------:R-:W-:Y:S06]  /*0310*/  BRA.U !UP1, `(.L_x_5) ;  /* 0xfffffffd09707547 */ /* 0x000fec000b83ffff */
.L_x_0:
[----:B------:R-:W0:Y:S02]  /*0320*/  S2R R0, SR_TID.X ;  /* 0x0000000000007919 */ /* 0x000e240000002100 */
[----:B0-----:R-:W-:-:S13]  /*0330*/  ISETP.NE.AND P0, PT, R0, RZ, PT ;  /* 0x000000ff0000720c */ /* 0x001fda0003f05270 */
[----:B------:R-:W-:Y:S05]  /*0340*/  @P0 EXIT ;  /* 0x000000000000094d */ /* 0x000fea0003800000 */
[----:B------:R-:W0:Y:S02]  /*0350*/  LDC.64 R2, c[0x0][0x380] ;  /* 0x0000e000ff027b82 */ /* 0x000e240000000a00 */
[----:B0-----:R-:W-:Y:S01]  /*0360*/  STG.E desc[UR6][R2.64], R5 ;  /* 0x0000000502007986 */ /* 0x001fe2000c101906 */
[----:B------:R-:W-:Y:S05]  /*0370*/  EXIT ;  /* 0x000000000000794d */ /* 0x000fea0003800000 */
.L_x_6:
[----:B------:R-:W-:-:S00]  /*0380*/  BRA `(.L_x_6) ;  /* 0xfffffffc00fc7947 */ /* 0x000fc0000383ffff */
[----:B------:R-:W-:-:S00]  /*0390*/  NOP ;  /* 0x0000000000007918 */ /* 0x000fc00000000000 */
        /* <DEDUP_REMOVED lines=14> */
.L_x_10:


//--------------------- .text._Z19compute_sums_kerneljPiS_ --------------------------
	.section	.text._Z19compute_sums_kerneljPiS_,"ax",@progbits
	.align	128
        .global         _Z19compute_sums_kerneljPiS_
        .type           _Z19compute_sums_kerneljPiS_,@function
        .size           _Z19compute_sums_kerneljPiS_,(.L_x_11 - _Z19compute_sums_kerneljPiS_)
        .other          _Z19compute_sums_kerneljPiS_,@"STO_CUDA_ENTRY STV_DEFAULT"
_Z19compute_sums_kerneljPiS_:
.text._Z19compute_sums_kerneljPiS_:
[----:B------:R-:W-:Y:S01]  /*0000*/  LDC R1, c[0x0][0x37c] ;  /* 0x0000df00ff017b82 */ /* 0x000fe20000000800 */
[----:B------:R-:W0:Y:S01]  /*0010*/  S2R R7, SR_CTAID.X ;  /* 0x0000000000077919 */ /* 0x000e220000002500 */
[----:B------:R-:W0:Y:S01]  /*0020*/  LDCU UR8, c[0x0][0x360] ;  /* 0x00006c00ff0877ac */ /* 0x000e220008000800 */
[----:B------:R-:W-:Y:S01]  /*0030*/  IMAD.MOV.U32 R4, RZ, RZ, RZ ;  /* 0x000000ffff047224 */ /* 0x000fe200078e00ff */
[----:B------:R-:W0:Y:S01]  /*0040*/  S2R R6, SR_TID.X ;  /* 0x0000000000067919 */ /* 0x000e220000002100 */
[----:B------:R-:W1:Y:S01]  /*0050*/  LDCU UR4, c[0x0][0x380] ;  /* 0x00007000ff0477ac */ /* 0x000e620008000800 */
[----:B------:R-:W2:Y:S01]  /*0060*/  LDCU.64 UR6, c[0x0][0x358] ;  /* 0x00006b00ff0677ac */ /* 0x000ea20008000a00 */
[----:B0-----:R-:W-:-:S05]  /*0070*/  IMAD R5, R7, UR8, R6 ;  /* 0x0000000807057c24 */ /* 0x001fca000f8e0206 */
[----:B-1----:R-:W-:-:S13]  /*0080*/  ISETP.GE.U32.AND P0, PT, R5, UR4, PT ;  /* 0x0000000405007c0c */ /* 0x002fda000bf06070 */
[----:B------:R-:W0:Y:S02]  /*0090*/  @!P0 LDC.64 R2, c[0x0][0x388] ;  /* 0x0000e200ff028b82 */ /* 0x000e240000000a00 */
[----:B0-----:R-:W-:-:S05]  /*00a0*/  @!P0 IMAD.WIDE R2, R5, 0x4, R2 ;  /* 0x0000000405028825 */ /* 0x001fca00078e0202 */
[----:B--2---:R-:W2:Y:S01]  /*00b0*/  @!P0 LDG.E R4, desc[UR6][R2.64] ;  /* 0x0000000602048981 */ /* 0x004ea2000c1e1900 */
[----:B------:R-:W0:Y:S01]  /*00c0*/  S2UR UR5, SR_CgaCtaId ;  /* 0x00000000000579c3 */ /* 0x000e220000008800 */
[----:B------:R-:W-:Y:S01]  /*00d0*/  IMAD.U32 R0, RZ, RZ, UR8 ;  /* 0x00000008ff007e24 */ /* 0x000fe2000f8e00ff */
[----:B------:R-:W-:Y:S01]  /*00e0*/  UMOV UR4, 0x400 ;  /* 0x0000040000047882 */ /* 0x000fe20000000000 */
[----:B------:R-:W-:-:S03]  /*00f0*/  ISETP.NE.AND P0, PT, R6, RZ, PT ;  /* 0x000000ff0600720c */ /* 0x000fc60003f05270 */
[----:B------:R-:W-:Y:S01]  /*0100*/  ISETP.GE.U32.AND P1, PT, R0, 0x2, PT ;  /* 0x000000020000780c */ /* 0x000fe20003f26070 */
[----:B0-----:R-:W-:-:S06]  /*0110*/  ULEA UR4, UR5, UR4, 0x18 ;  /* 0x0000000405047291 */ /* 0x001fcc000f8ec0ff */
[----:B------:R-:W-:-:S05]  /*0120*/  LEA R5, R6, UR4, 0x2 ;  /* 0x0000000406057c11 */ /* 0x000fca000f8e10ff */
[----:B--2---:R0:W-:Y:S01]  /*0130*/  STS [R5], R4 ;  /* 0x0000000405007388 */ /* 0x0041e20000000800 */
[----:B------:R-:W-:Y:S06]  /*0140*/  BAR.SYNC.DEFER_BLOCKING 0x0 ;  /* 0x0000000000007b1d */ /* 0x000fec0000010000 */
[----:B------:R-:W-:Y:S05]  /*0150*/  @!P1 BRA `(.L_x_7) ;  /* 0x00000000002c9947 */ /* 0x000fea0003800000 */
.L_x_8:
[----:B------:R-:W-:-:S04]  /*0160*/  SHF.R.U32.HI R8, RZ, 0x1, R0 ;  /* 0x00000001ff087819 */ /* 0x000fc80000011600 */
[----:B------:R-:W-:-:S13]  /*0170*/  ISETP.GE.U32.AND P1, PT, R6, R8, PT ;  /* 0x000000080600720c */ /* 0x000fda0003f26070 */
[----:B------:R-:W-:Y:S01]  /*0180*/  @!P1 LEA R2, R8, R5, 0x2 ;  /* 0x0000000508029211 */ /* 0x000fe200078e10ff */
        /* <DEDUP_REMOVED lines=8> */
.L_x_7:
[----:B------:R-:W-:Y:S05]  /*0210*/  @P0 EXIT ;  /* 0x000000000000094d */ /* 0x000fea0003800000 */
[----:B------:R-:W1:Y:S01]  /*0220*/  S2UR UR5, SR_CgaCtaId ;  /* 0x00000000000579c3 */ /* 0x000e620000008800 */
[----:B------:R-:W-:-:S07]  /*0230*/  UMOV UR4, 0x400 ;  /* 0x0000040000047882 */ /* 0x000fce0000000000 */
[----:B------:R-:W2:Y:S01]  /*0240*/  LDC.64 R2, c[0x0][0x390] ;  /* 0x0000e400ff027b82 */ /* 0x000ea20000000a00 */
[----:B-1----:R-:W-:Y:S01]  /*0250*/  ULEA UR4, UR5, UR4, 0x18 ;  /* 0x0000000405047291 */ /* 0x002fe2000f8ec0ff */
[----:B--2---:R-:W-:-:S08]  /*0260*/  IMAD.WIDE.U32 R2, R7, 0x4, R2 ;  /* 0x0000000407027825 */ /* 0x004fd000078e0002 */
[----:B0-----:R-:W0:Y:S04]  /*0270*/  LDS R5, [UR4] ;  /* 0x00000004ff057984 */ /* 0x001e280008000800 */
[----:B0-----:R-:W-:Y:S01]  /*0280*/  STG.E desc[UR6][R2.64], R5 ;  /* 0x0000000502007986 */ /* 0x001fe2000c101906 */
[----:B------:R-:W-:Y:S05]  /*0290*/  EXIT ;  /* 0x000000000000794d */ /* 0x000fea0003800000 */
.L_x_9:
        /* <DEDUP_REMOVED lines=14> */
.L_x_11:


//--------------------- .nv.shared._Z20compute_final_kernelPij --------------------------
	.section	.nv.shared._Z20compute_final_kernelPij,"aw",@nobits
	.sectionflags	@""
	.align	16
	.zero		1024


//--------------------- .nv.shared.reserved.0     --------------------------
	.section	.nv.shared.reserved.0,"aw",@nobits
	.weak		__nv_reservedSMEM_offset_0_alias
	.size		__nv_reservedSMEM_offset_0_alias, 0, 64
	.other		__nv_reservedSMEM_offset_0_alias,@"STO_CUDA_RESERVED_SHARED STV_DEFAULT"
__nv_reservedSMEM_offset_0_alias:
	.zero		0
	.zero		64


//--------------------- .nv.shared._Z19compute_sums_kerneljPiS_ --------------------------
	.section	.nv.shared._Z19compute_sums_kerneljPiS_,"aw",@nobits
	.sectionflags	@""
	.align	16
	.zero		1024


//--------------------- .nv.constant0._Z20compute_final_kernelPij --------------------------
	.section	.nv.constant0._Z20compute_final_kernelPij,"a",@progbits
	.sectionflags	@""
	.align	4
.nv.constant0._Z20compute_final_kernelPij:
	.zero		908


//--------------------- .nv.constant0._Z19compute_sums_kerneljPiS_ --------------------------
	.section	.nv.constant0._Z19compute_sums_kerneljPiS_,"a",@progbits
	.sectionflags	@""
	.align	4
.nv.constant0._Z19compute_sums_kerneljPiS_:
	.zero		920


//--------------------- SYMBOLS --------------------------

	.type		.nv.reservedSmem.offset0,@object
	.size		.nv.reservedSmem.offset0,0x4
	.type		.nv.reservedSmem.cap,@object
	.size		.nv.reservedSmem.cap,0x4
